//
// Generated by NVIDIA NVVM Compiler
//
// Compiler Build ID: CL-36424714
// Cuda compilation tools, release 13.0, V13.0.88
// Based on NVVM 20.0.0
//

.version 9.0
.target sm_100
.address_size 64

	// .globl	_Z14multiplicationPfS_S_i

.visible .entry _Z14multiplicationPfS_S_i(
	.param .u64 .ptr .align 1 _Z14multiplicationPfS_S_i_param_0,
	.param .u64 .ptr .align 1 _Z14multiplicationPfS_S_i_param_1,
	.param .u64 .ptr .align 1 _Z14multiplicationPfS_S_i_param_2,
	.param .u32 _Z14multiplicationPfS_S_i_param_3
)
{
	.reg .pred 	%p<12>;
	.reg .b32 	%r<91>;
	.reg .b32 	%f<55>;
	.reg .b64 	%rd<69>;

	ld.param.u64 	%rd5, [_Z14multiplicationPfS_S_i_param_0];
	ld.param.u64 	%rd6, [_Z14multiplicationPfS_S_i_param_1];
	ld.param.u64 	%rd4, [_Z14multiplicationPfS_S_i_param_2];
	ld.param.u32 	%r45, [_Z14multiplicationPfS_S_i_param_3];
	cvta.to.global.u64 	%rd1, %rd6;
	cvta.to.global.u64 	%rd2, %rd5;
	mov.u32 	%r46, %ctaid.x;
	mul.lo.s32 	%r1, %r46, 27;
	mov.u32 	%r2, %tid.x;
	add.s32 	%r3, %r1, %r2;
	mov.u32 	%r47, %ctaid.y;
	mov.u32 	%r48, %tid.y;
	mad.lo.s32 	%r49, %r47, 27, %r48;
	max.u32 	%r50, %r3, %r49;
	setp.ge.u32 	%p1, %r50, %r45;
	setp.lt.s32 	%p2, %r45, 1;
	or.pred  	%p3, %p1, %p2;
	@%p3 bra 	$L__BB0_12;
	cvta.to.global.u64 	%rd7, %rd4;
	mul.lo.s32 	%r5, %r45, %r49;
	add.s32 	%r52, %r5, %r3;
	mul.wide.u32 	%rd8, %r52, 4;
	add.s64 	%rd3, %rd7, %rd8;
	ld.global.f32 	%f52, [%rd3];
	and.b32  	%r6, %r45, 7;
	setp.lt.u32 	%p4, %r45, 8;
	mov.b32 	%r89, 0;
	@%p4 bra 	$L__BB0_4;
	and.b32  	%r89, %r45, 2147483640;
	neg.s32 	%r87, %r89;
	add.s32 	%r53, %r2, %r45;
	add.s32 	%r86, %r53, %r1;
	shl.b32 	%r10, %r45, 3;
	shl.b32 	%r54, %r45, 1;
	add.s32 	%r85, %r3, %r54;
	mad.lo.s32 	%r84, %r45, 3, %r3;
	shl.b32 	%r55, %r45, 2;
	add.s32 	%r83, %r3, %r55;
	mad.lo.s32 	%r82, %r45, 5, %r3;
	mad.lo.s32 	%r81, %r45, 6, %r3;
	mad.lo.s32 	%r80, %r45, 7, %r3;
	add.s32 	%r78, %r5, 3;
	mov.u32 	%r79, %r3;
$L__BB0_3:
	.pragma "nounroll";
	add.s32 	%r56, %r78, -3;
	mul.wide.u32 	%rd9, %r56, 4;
	add.s64 	%rd10, %rd2, %rd9;
	ld.global.f32 	%f9, [%rd10];
	mul.wide.u32 	%rd11, %r79, 4;
	add.s64 	%rd12, %rd1, %rd11;
	ld.global.f32 	%f10, [%rd12];
	fma.rn.f32 	%f11, %f9, %f10, %f52;
	st.global.f32 	[%rd3], %f11;
	add.s32 	%r57, %r78, -2;
	mul.wide.u32 	%rd13, %r57, 4;
	add.s64 	%rd14, %rd2, %rd13;
	ld.global.f32 	%f12, [%rd14];
	mul.wide.u32 	%rd15, %r86, 4;
	add.s64 	%rd16, %rd1, %rd15;
	ld.global.f32 	%f13, [%rd16];
	fma.rn.f32 	%f14, %f12, %f13, %f11;
	st.global.f32 	[%rd3], %f14;
	add.s32 	%r58, %r78, -1;
	mul.wide.u32 	%rd17, %r58, 4;
	add.s64 	%rd18, %rd2, %rd17;
	ld.global.f32 	%f15, [%rd18];
	mul.wide.u32 	%rd19, %r85, 4;
	add.s64 	%rd20, %rd1, %rd19;
	ld.global.f32 	%f16, [%rd20];
	fma.rn.f32 	%f17, %f15, %f16, %f14;
	st.global.f32 	[%rd3], %f17;
	add.s32 	%r59, %r78, 4;
	mul.wide.u32 	%rd21, %r78, 4;
	add.s64 	%rd22, %rd2, %rd21;
	ld.global.f32 	%f18, [%rd22];
	mul.wide.u32 	%rd23, %r84, 4;
	add.s64 	%rd24, %rd1, %rd23;
	ld.global.f32 	%f19, [%rd24];
	fma.rn.f32 	%f20, %f18, %f19, %f17;
	st.global.f32 	[%rd3], %f20;
	add.s32 	%r60, %r78, 1;
	mul.wide.u32 	%rd25, %r60, 4;
	add.s64 	%rd26, %rd2, %rd25;
	ld.global.f32 	%f21, [%rd26];
	mul.wide.u32 	%rd27, %r83, 4;
	add.s64 	%rd28, %rd1, %rd27;
	ld.global.f32 	%f22, [%rd28];
	fma.rn.f32 	%f23, %f21, %f22, %f20;
	st.global.f32 	[%rd3], %f23;
	add.s32 	%r61, %r78, 2;
	mul.wide.u32 	%rd29, %r61, 4;
	add.s64 	%rd30, %rd2, %rd29;
	ld.global.f32 	%f24, [%rd30];
	mul.wide.u32 	%rd31, %r82, 4;
	add.s64 	%rd32, %rd1, %rd31;
	ld.global.f32 	%f25, [%rd32];
	fma.rn.f32 	%f26, %f24, %f25, %f23;
	st.global.f32 	[%rd3], %f26;
	add.s32 	%r62, %r78, 3;
	mul.wide.u32 	%rd33, %r62, 4;
	add.s64 	%rd34, %rd2, %rd33;
	ld.global.f32 	%f27, [%rd34];
	mul.wide.u32 	%rd35, %r81, 4;
	add.s64 	%rd36, %rd1, %rd35;
	ld.global.f32 	%f28, [%rd36];
	fma.rn.f32 	%f29, %f27, %f28, %f26;
	st.global.f32 	[%rd3], %f29;
	mul.wide.u32 	%rd37, %r59, 4;
	add.s64 	%rd38, %rd2, %rd37;
	ld.global.f32 	%f30, [%rd38];
	mul.wide.u32 	%rd39, %r80, 4;
	add.s64 	%rd40, %rd1, %rd39;
	ld.global.f32 	%f31, [%rd40];
	fma.rn.f32 	%f52, %f30, %f31, %f29;
	st.global.f32 	[%rd3], %f52;
	add.s32 	%r87, %r87, 8;
	add.s32 	%r86, %r86, %r10;
	add.s32 	%r85, %r85, %r10;
	add.s32 	%r84, %r84, %r10;
	add.s32 	%r83, %r83, %r10;
	add.s32 	%r82, %r82, %r10;
	add.s32 	%r81, %r81, %r10;
	add.s32 	%r80, %r80, %r10;
	add.s32 	%r79, %r79, %r10;
	add.s32 	%r78, %r78, 8;
	setp.ne.s32 	%p5, %r87, 0;
	@%p5 bra 	$L__BB0_3;
$L__BB0_4:
	setp.eq.s32 	%p6, %r6, 0;
	@%p6 bra 	$L__BB0_12;
	and.b32  	%r39, %r45, 3;
	setp.lt.u32 	%p7, %r6, 4;
	@%p7 bra 	$L__BB0_7;
	add.s32 	%r63, %r89, %r5;
	mul.wide.u32 	%rd41, %r63, 4;
	add.s64 	%rd42, %rd2, %rd41;
	ld.global.f32 	%f32, [%rd42];
	mad.lo.s32 	%r64, %r89, %r45, %r3;
	mul.wide.u32 	%rd43, %r64, 4;
	add.s64 	%rd44, %rd1, %rd43;
	ld.global.f32 	%f33, [%rd44];
	fma.rn.f32 	%f34, %f32, %f33, %f52;
	st.global.f32 	[%rd3], %f34;
	add.s32 	%r65, %r63, 1;
	mul.wide.u32 	%rd45, %r65, 4;
	add.s64 	%rd46, %rd2, %rd45;
	ld.global.f32 	%f35, [%rd46];
	add.s32 	%r66, %r64, %r45;
	mul.wide.u32 	%rd47, %r66, 4;
	add.s64 	%rd48, %rd1, %rd47;
	ld.global.f32 	%f36, [%rd48];
	fma.rn.f32 	%f37, %f35, %f36, %f34;
	st.global.f32 	[%rd3], %f37;
	add.s32 	%r67, %r63, 2;
	mul.wide.u32 	%rd49, %r67, 4;
	add.s64 	%rd50, %rd2, %rd49;
	ld.global.f32 	%f38, [%rd50];
	add.s32 	%r68, %r66, %r45;
	mul.wide.u32 	%rd51, %r68, 4;
	add.s64 	%rd52, %rd1, %rd51;
	ld.global.f32 	%f39, [%rd52];
	fma.rn.f32 	%f40, %f38, %f39, %f37;
	st.global.f32 	[%rd3], %f40;
	add.s32 	%r69, %r63, 3;
	mul.wide.u32 	%rd53, %r69, 4;
	add.s64 	%rd54, %rd2, %rd53;
	ld.global.f32 	%f41, [%rd54];
	add.s32 	%r70, %r68, %r45;
	mul.wide.u32 	%rd55, %r70, 4;
	add.s64 	%rd56, %rd1, %rd55;
	ld.global.f32 	%f42, [%rd56];
	fma.rn.f32 	%f52, %f41, %f42, %f40;
	st.global.f32 	[%rd3], %f52;
	add.s32 	%r89, %r89, 4;
$L__BB0_7:
	setp.eq.s32 	%p8, %r39, 0;
	@%p8 bra 	$L__BB0_12;
	setp.eq.s32 	%p9, %r39, 1;
	@%p9 bra 	$L__BB0_10;
	add.s32 	%r71, %r89, %r5;
	mul.wide.u32 	%rd57, %r71, 4;
	add.s64 	%rd58, %rd2, %rd57;
	ld.global.f32 	%f43, [%rd58];
	mad.lo.s32 	%r72, %r89, %r45, %r3;
	mul.wide.u32 	%rd59, %r72, 4;
	add.s64 	%rd60, %rd1, %rd59;
	ld.global.f32 	%f44, [%rd60];
	fma.rn.f32 	%f45, %f43, %f44, %f52;
	st.global.f32 	[%rd3], %f45;
	add.s32 	%r73, %r71, 1;
	mul.wide.u32 	%rd61, %r73, 4;
	add.s64 	%rd62, %rd2, %rd61;
	ld.global.f32 	%f46, [%rd62];
	add.s32 	%r74, %r72, %r45;
	mul.wide.u32 	%rd63, %r74, 4;
	add.s64 	%rd64, %rd1, %rd63;
	ld.global.f32 	%f47, [%rd64];
	fma.rn.f32 	%f52, %f46, %f47, %f45;
	st.global.f32 	[%rd3], %f52;
	add.s32 	%r89, %r89, 2;
$L__BB0_10:
	and.b32  	%r75, %r45, 1;
	setp.eq.b32 	%p10, %r75, 1;
	not.pred 	%p11, %p10;
	@%p11 bra 	$L__BB0_12;
	add.s32 	%r76, %r89, %r5;
	mul.wide.u32 	%rd65, %r76, 4;
	add.s64 	%rd66, %rd2, %rd65;
	ld.global.f32 	%f48, [%rd66];
	mad.lo.s32 	%r77, %r89, %r45, %r3;
	mul.wide.u32 	%rd67, %r77, 4;
	add.s64 	%rd68, %rd1, %rd67;
	ld.global.f32 	%f49, [%rd68];
	fma.rn.f32 	%f50, %f48, %f49, %f52;
	st.global.f32 	[%rd3], %f50;
$L__BB0_12:
	ret;

}


// ===== COMPILED SASS (sm_100) =====

	.target	sm_100

	.elftype	@"ET_EXEC"


//--------------------- .note.nv.tkinfo           --------------------------
	.section	.note.nv.tkinfo,"",@"SHT_NOTE"
	.sectionflags	@"SHF_NOTE_NV_TKINFO"
	.tkinfo
        /*0018*/ 	.word	0x00000002
        /*0030*/ 	.string	""
        /*0030*/ 	.string	"ptxas"
        /*0030*/ 	.string	"Cuda compilation tools, release 13.0, V13.0.88"
        /*0030*/ 	.string	"Build cuda_13.0.r13.0/compiler.36424714_0"
        /*0030*/ 	.string	"-arch sm_100 -m 64 "



//--------------------- .note.nv.cuinfo           --------------------------
	.section	.note.nv.cuinfo,"",@"SHT_NOTE"
	.sectionflags	@"SHF_NOTE_NV_CUINFO"
        /*0018*/ 	.short	0x0002
        /*001a*/ 	.short	0x0064
        /*001c*/ 	.short	0x0082
	.zero		2


//--------------------- .nv.info                  --------------------------
	.section	.nv.info,"",@"SHT_CUDA_INFO"
	.align	4


	//----- nvinfo : EIATTR_REGCOUNT
	.align		4
        /*0000*/ 	.byte	0x04, 0x2f
        /*0002*/ 	.short	(.L_1 - .L_0)
	.align		4
.L_0:
        /*0004*/ 	.word	index@(_Z14multiplicationPfS_S_i)
        /*0008*/ 	.word	0x00000020


	//----- nvinfo : EIATTR_FRAME_SIZE
	.align		4
.L_1:
        /*000c*/ 	.byte	0x04, 0x11
        /*000e*/ 	.short	(.L_3 - .L_2)
	.align		4
.L_2:
        /*0010*/ 	.word	index@(_Z14multiplicationPfS_S_i)
        /*0014*/ 	.word	0x00000000


	//----- nvinfo : EIATTR_MIN_STACK_SIZE
	.align		4
.L_3:
        /*0018*/ 	.byte	0x04, 0x12
        /*001a*/ 	.short	(.L_5 - .L_4)
	.align		4
.L_4:
        /*001c*/ 	.word	index@(_Z14multiplicationPfS_S_i)
        /*0020*/ 	.word	0x00000000
.L_5:


//--------------------- .nv.compat                --------------------------
	.section	.nv.compat,"",@"SHT_CUDA_COMPAT_INFO"
	.align	4
        /*0000*/ 	.byte	0x02, 0x09, 0x00, 0x00, 0x02, 0x02, 0x01, 0x00, 0x02, 0x05, 0x05, 0x00, 0x03, 0x07, 0x01, 0x01
        /*0010*/ 	.byte	0x02, 0x03, 0x00, 0x00, 0x02, 0x06, 0x01, 0x00, 0x04, 0x0b, 0x08, 0x00, 0x09, 0x00, 0x00, 0x00
        /*0020*/ 	.byte	0x00, 0x00, 0x00, 0x00


//--------------------- .nv.info._Z14multiplicationPfS_S_i --------------------------
	.section	.nv.info._Z14multiplicationPfS_S_i,"",@"SHT_CUDA_INFO"
	.sectionflags	@""
	.align	4


	//----- nvinfo : EIATTR_CUDA_API_VERSION
	.align		4
        /*0000*/ 	.byte	0x04, 0x37
        /*0002*/ 	.short	(.L_7 - .L_6)
.L_6:
        /*0004*/ 	.word	0x00000082


	//----- nvinfo : EIATTR_KPARAM_INFO
	.align		4
.L_7:
        /*0008*/ 	.byte	0x04, 0x17
        /*000a*/ 	.short	(.L_9 - .L_8)
.L_8:
        /*000c*/ 	.word	0x00000000
        /*0010*/ 	.short	0x0003
        /*0012*/ 	.short	0x0018
        /*0014*/ 	.byte	0x00, 0xf0, 0x11, 0x00


	//----- nvinfo : EIATTR_KPARAM_INFO
	.align		4
.L_9:
        /*0018*/ 	.byte	0x04, 0x17
        /*001a*/ 	.short	(.L_11 - .L_10)
.L_10:
        /*001c*/ 	.word	0x00000000
        /*0020*/ 	.short	0x0002
        /*0022*/ 	.short	0x0010
        /*0024*/ 	.byte	0x00, 0xf5, 0x21, 0x00


	//----- nvinfo : EIATTR_KPARAM_INFO
	.align		4
.L_11:
        /*0028*/ 	.byte	0x04, 0x17
        /*002a*/ 	.short	(.L_13 - .L_12)
.L_12:
        /*002c*/ 	.word	0x00000000
        /*0030*/ 	.short	0x0001
        /*0032*/ 	.short	0x0008
        /*0034*/ 	.byte	0x00, 0xf5, 0x21, 0x00


	//----- nvinfo : EIATTR_KPARAM_INFO
	.align		4
.L_13:
        /*0038*/ 	.byte	0x04, 0x17
        /*003a*/ 	.short	(.L_15 - .L_14)
.L_14:
        /*003c*/ 	.word	0x00000000
        /*0040*/ 	.short	0x0000
        /*0042*/ 	.short	0x0000
        /*0044*/ 	.byte	0x00, 0xf5, 0x21, 0x00


	//----- nvinfo : EIATTR_SPARSE_MMA_MASK
	.align		4
.L_15:
        /*0048*/ 	.byte	0x03, 0x50
        /*004a*/ 	.short	0x0000


	//----- nvinfo : EIATTR_MAXREG_COUNT
	.align		4
        /*004c*/ 	.byte	0x03, 0x1b
        /*004e*/ 	.short	0x00ff


	//----- nvinfo : EIATTR_MERCURY_ISA_VERSION
	.align		4
        /*0050*/ 	.byte	0x03, 0x5f
        /*0052*/ 	.short	0x0101


	//----- nvinfo : EIATTR_VRC_CTA_INIT_COUNT
	.align		4
        /*0054*/ 	.byte	0x02, 0x4a
	.zero		1
	.zero		1


	//----- nvinfo : EIATTR_EXIT_INSTR_OFFSETS
	.align		4
        /*0058*/ 	.byte	0x04, 0x1c
        /*005a*/ 	.short	(.L_17 - .L_16)


	//   ....[0]....
.L_16:
        /*005c*/ 	.word	0x000000b0


	//   ....[1]....
        /*0060*/ 	.word	0x00000670


	//   ....[2]....
        /*0064*/ 	.word	0x000008f0


	//   ....[3]....
        /*0068*/ 	.word	0x00000a70


	//   ....[4]....
        /*006c*/ 	.word	0x00000b20


	//----- nvinfo : EIATTR_CBANK_PARAM_SIZE
	.align		4
.L_17:
        /*0070*/ 	.byte	0x03, 0x19
        /*0072*/ 	.short	0x001c


	//----- nvinfo : EIATTR_PARAM_CBANK
	.align		4
        /*0074*/ 	.byte	0x04, 0x0a
        /*0076*/ 	.short	(.L_19 - .L_18)
	.align		4
.L_18:
        /*0078*/ 	.word	index@(.nv.constant0._Z14multiplicationPfS_S_i)
        /*007c*/ 	.short	0x0380
        /*007e*/ 	.short	0x001c


	//----- nvinfo : EIATTR_SW_WAR
	.align		4
.L_19:
        /*0080*/ 	.byte	0x04, 0x36
        /*0082*/ 	.short	(.L_21 - .L_20)
.L_20:
        /*0084*/ 	.word	0x00000008
.L_21:


//--------------------- .nv.callgraph             --------------------------
	.section	.nv.callgraph,"",@"SHT_CUDA_CALLGRAPH"
	.align	4
	.sectionentsize	8
	.align		4
        /*0000*/ 	.word	0x00000000
	.align		4
        /*0004*/ 	.word	0xffffffff
	.align		4
        /*0008*/ 	.word	0x00000000
	.align		4
        /*000c*/ 	.word	0xfffffffe
	.align		4
        /*0010*/ 	.word	0x00000000
	.align		4
        /*0014*/ 	.word	0xfffffffd
	.align		4
        /*0018*/ 	.word	0x00000000
	.align		4
        /*001c*/ 	.word	0xfffffffc


//--------------------- .text._Z14multiplicationPfS_S_i --------------------------
	.section	.text._Z14multiplicationPfS_S_i,"ax",@progbits
	.align	128
        .global         _Z14multiplicationPfS_S_i
        .type           _Z14multiplicationPfS_S_i,@function
        .size           _Z14multiplicationPfS_S_i,(.L_x_5 - _Z14multiplicationPfS_S_i)
        .other          _Z14multiplicationPfS_S_i,@"STO_CUDA_ENTRY STV_DEFAULT"
_Z14multiplicationPfS_S_i:
.text._Z14multiplicationPfS_S_i:
[----:B------:R-:W-:Y:S01]  /*0000*/  LDC R1, c[0x0][0x37c] ;  /* 0x0000df00ff017b82 */ /* 0x000fe20000000800 */
[----:B------:R-:W0:Y:S07]  /*0010*/  S2R R3, SR_CTAID.Y ;  /* 0x0000000000037919 */ /* 0x000e2e0000002600 */
[----:B------:R-:W1:Y:S01]  /*0020*/  LDC R0, c[0x0][0x398] ;  /* 0x0000e600ff007b82 */ /* 0x000e620000000800 */
[----:B------:R-:W0:Y:S01]  /*0030*/  S2R R2, SR_TID.Y ;  /* 0x0000000000027919 */ /* 0x000e220000002200 */
[----:B------:R-:W2:Y:S01]  /*0040*/  S2R R11, SR_CTAID.X ;  /* 0x00000000000b7919 */ /* 0x000ea20000002500 */
[----:B------:R-:W2:Y:S01]  /*0050*/  S2R R26, SR_TID.X ;  /* 0x00000000001a7919 */ /* 0x000ea20000002100 */
[----:B-1----:R-:W-:Y:S01]  /*0060*/  ISETP.GE.AND P0, PT, R0, 0x1, PT ;  /* 0x000000010000780c */ /* 0x002fe20003f06270 */
[----:B0-----:R-:W-:-:S02]  /*0070*/  IMAD R3, R3, 0x1b, R2 ;  /* 0x0000001b03037824 */ /* 0x001fc400078e0202 */
[----:B--2---:R-:W-:-:S05]  /*0080*/  IMAD R5, R11, 0x1b, R26 ;  /* 0x0000001b0b057824 */ /* 0x004fca00078e021a */
[----:B------:R-:W-:-:S04]  /*0090*/  VIMNMX.U32 R7, PT, PT, R5, R3, !PT ;  /* 0x0000000305077248 */ /* 0x000fc80007fe0000 */
[----:B------:R-:W-:-:S13]  /*00a0*/  ISETP.GE.U32.OR P0, PT, R7, R0, !P0 ;  /* 0x000000000700720c */ /* 0x000fda0004706470 */
[----:B------:R-:W-:Y:S05]  /*00b0*/  @P0 EXIT ;  /* 0x000000000000094d */ /* 0x000fea0003800000 */
[----:B------:R-:W0:Y:S01]  /*00c0*/  LDC.64 R12, c[0x0][0x390] ;  /* 0x0000e400ff0c7b82 */ /* 0x000e220000000a00 */
[----:B------:R-:W1:Y:S01]  /*00d0*/  LDCU.64 UR4, c[0x0][0x358] ;  /* 0x00006b00ff0477ac */ /* 0x000e620008000a00 */
[C---:B------:R-:W-:Y:S01]  /*00e0*/  ISETP.GE.U32.AND P1, PT, R0.reuse, 0x8, PT ;  /* 0x000000080000780c */ /* 0x040fe20003f26070 */
[----:B------:R-:W-:Y:S01]  /*00f0*/  IMAD R7, R3, R0, R5 ;  /* 0x0000000003077224 */ /* 0x000fe200078e0205 */
[----:B------:R-:W-:Y:S01]  /*0100*/  LOP3.LUT R2, R0, 0x7, RZ, 0xc0, !PT ;  /* 0x0000000700027812 */ /* 0x000fe200078ec0ff */
[----:B------:R-:W-:-:S03]  /*0110*/  HFMA2 R4, -RZ, RZ, 0, 0 ;  /* 0x00000000ff047431 */ /* 0x000fc600000001ff */
[----:B------:R-:W-:Y:S01]  /*0120*/  ISETP.NE.AND P0, PT, R2, RZ, PT ;  /* 0x000000ff0200720c */ /* 0x000fe20003f05270 */
[----:B0-----:R-:W-:-:S05]  /*0130*/  IMAD.WIDE.U32 R12, R7, 0x4, R12 ;  /* 0x00000004070c7825 */ /* 0x001fca00078e000c */
[----:B-1----:R0:W5:Y:S01]  /*0140*/  LDG.E R21, desc[UR4][R12.64] ;  /* 0x000000040c157981 */ /* 0x002162000c1e1900 */
[----:B------:R-:W-:Y:S06]  /*0150*/  @!P1 BRA `(.L_x_0) ;  /* 0x0000000400449947 */ /* 0x000fec0003800000 */
[-C--:B------:R-:W-:Y:S01]  /*0160*/  IADD3 R26, PT, PT, R26, R0.reuse, RZ ;  /* 0x000000001a1a7210 */ /* 0x080fe20007ffe0ff */
[C-C-:B------:R-:W-:Y:S01]  /*0170*/  IMAD R7, R0.reuse, 0x3, R5.reuse ;  /* 0x0000000300077824 */ /* 0x140fe200078e0205 */
[C---:B------:R-:W-:Y:S01]  /*0180*/  LOP3.LUT R4, R0.reuse, 0x7ffffff8, RZ, 0xc0, !PT ;  /* 0x7ffffff800047812 */ /* 0x040fe200078ec0ff */
[C-C-:B------:R-:W-:Y:S01]  /*0190*/  IMAD R27, R0.reuse, 0x5, R5.reuse ;  /* 0x00000005001b7824 */ /* 0x140fe200078e0205 */
[CC--:B------:R-:W-:Y:S01]  /*01a0*/  LEA R9, R0.reuse, R5.reuse, 0x1 ;  /* 0x0000000500097211 */ /* 0x0c0fe200078e08ff */
[----:B------:R-:W-:Y:S01]  /*01b0*/  IMAD R26, R11, 0x1b, R26 ;  /* 0x0000001b0b1a7824 */ /* 0x000fe200078e021a */
[CC--:B------:R-:W-:Y:S01]  /*01c0*/  LEA R11, R0.reuse, R5.reuse, 0x2 ;  /* 0x00000005000b7211 */ /* 0x0c0fe200078e10ff */
[C-C-:B------:R-:W-:Y:S01]  /*01d0*/  IMAD R29, R0.reuse, 0x6, R5.reuse ;  /* 0x00000006001d7824 */ /* 0x140fe200078e0205 */
[----:B------:R-:W-:Y:S01]  /*01e0*/  MOV R10, R5 ;  /* 0x00000005000a7202 */ /* 0x000fe20000000f00 */
[----:B------:R-:W-:Y:S01]  /*01f0*/  IMAD R8, R0, 0x7, R5 ;  /* 0x0000000700087824 */ /* 0x000fe200078e0205 */
[----:B------:R-:W-:Y:S01]  /*0200*/  IADD3 R6, PT, PT, -R4, RZ, RZ ;  /* 0x000000ff04067210 */ /* 0x000fe20007ffe1ff */
[----:B------:R-:W-:-:S07]  /*0210*/  IMAD R28, R3, R0, 0x3 ;  /* 0x00000003031c7424 */ /* 0x000fce00078e0200 */
.L_x_1:
[----:B-1----:R-:W1:Y:S01]  /*0220*/  LDC.64 R16, c[0x0][0x380] ;  /* 0x0000e000ff107b82 */ /* 0x002e620000000a00 */
[----:B------:R-:W-:-:S07]  /*0230*/  IADD3 R25, PT, PT, R28, -0x3, RZ ;  /* 0xfffffffd1c197810 */ /* 0x000fce0007ffe0ff */
[----:B------:R-:W2:Y:S01]  /*0240*/  LDC.64 R14, c[0x0][0x388] ;  /* 0x0000e200ff0e7b82 */ /* 0x000ea20000000a00 */
[----:B-1----:R-:W-:-:S06]  /*0250*/  IMAD.WIDE.U32 R24, R25, 0x4, R16 ;  /* 0x0000000419187825 */ /* 0x002fcc00078e0010 */
[----:B------:R-:W3:Y:S01]  /*0260*/  LDG.E R24, desc[UR4][R24.64] ;  /* 0x0000000418187981 */ /* 0x000ee2000c1e1900 */
[----:B--2---:R-:W-:-:S06]  /*0270*/  IMAD.WIDE.U32 R18, R10, 0x4, R14 ;  /* 0x000000040a127825 */ /* 0x004fcc00078e000e */
[----:B------:R-:W3:Y:S01]  /*0280*/  LDG.E R19, desc[UR4][R18.64] ;  /* 0x0000000412137981 */ /* 0x000ee2000c1e1900 */
[----:B------:R-:W-:Y:S01]  /*0290*/  IADD3 R23, PT, PT, R28, -0x2, RZ ;  /* 0xfffffffe1c177810 */ /* 0x000fe20007ffe0ff */
[----:B---3-5:R-:W-:-:S04]  /*02a0*/  FFMA R19, R24, R19, R21 ;  /* 0x0000001318137223 */ /* 0x028fc80000000015 */
[----:B------:R-:W-:-:S04]  /*02b0*/  IMAD.WIDE.U32 R20, R23, 0x4, R16 ;  /* 0x0000000417147825 */ /* 0x000fc800078e0010 */
[----:B------:R-:W-:Y:S01]  /*02c0*/  IMAD.WIDE.U32 R22, R26, 0x4, R14 ;  /* 0x000000041a167825 */ /* 0x000fe200078e000e */
[----:B------:R1:W-:Y:S04]  /*02d0*/  STG.E desc[UR4][R12.64], R19 ;  /* 0x000000130c007986 */ /* 0x0003e8000c101904 */
[----:B------:R-:W2:Y:S04]  /*02e0*/  LDG.E R20, desc[UR4][R20.64] ;  /* 0x0000000414147981 */ /* 0x000ea8000c1e1900 */
[----:B------:R-:W2:Y:S01]  /*02f0*/  LDG.E R22, desc[UR4][R22.64] ;  /* 0x0000000416167981 */ /* 0x000ea2000c1e1900 */
[----:B------:R-:W-:-:S05]  /*0300*/  IADD3 R25, PT, PT, R28, -0x1, RZ ;  /* 0xffffffff1c197810 */ /* 0x000fca0007ffe0ff */
[----:B------:R-:W-:-:S04]  /*0310*/  IMAD.WIDE.U32 R24, R25, 0x4, R16 ;  /* 0x0000000419187825 */ /* 0x000fc800078e0010 */
[----:B--2---:R-:W-:Y:S01]  /*0320*/  FFMA R23, R20, R22, R19 ;  /* 0x0000001614177223 */ /* 0x004fe20000000013 */
[----:B-1----:R-:W-:-:S04]  /*0330*/  IMAD.WIDE.U32 R18, R9, 0x4, R14 ;  /* 0x0000000409127825 */ /* 0x002fc800078e000e */
[----:B------:R1:W-:Y:S04]  /*0340*/  STG.E desc[UR4][R12.64], R23 ;  /* 0x000000170c007986 */ /* 0x0003e8000c101904 */
[----:B------:R-:W2:Y:S04]  /*0350*/  LDG.E R24, desc[UR4][R24.64] ;  /* 0x0000000418187981 */ /* 0x000ea8000c1e1900 */
[----:B------:R-:W2:Y:S01]  /*0360*/  LDG.E R18, desc[UR4][R18.64] ;  /* 0x0000000412127981 */ /* 0x000ea2000c1e1900 */
[----:B------:R-:W-:-:S04]  /*0370*/  IMAD.WIDE.U32 R20, R7, 0x4, R14 ;  /* 0x0000000407147825 */ /* 0x000fc800078e000e */
[----:B--2---:R-:W-:Y:S01]  /*0380*/  FFMA R25, R24, R18, R23 ;  /* 0x0000001218197223 */ /* 0x004fe20000000017 */
[----:B------:R-:W-:-:S04]  /*0390*/  IMAD.WIDE.U32 R18, R28, 0x4, R16 ;  /* 0x000000041c127825 */ /* 0x000fc800078e0010 */
[----:B------:R2:W-:Y:S04]  /*03a0*/  STG.E desc[UR4][R12.64], R25 ;  /* 0x000000190c007986 */ /* 0x0005e8000c101904 */
[----:B------:R-:W3:Y:S04]  /*03b0*/  LDG.E R22, desc[UR4][R18.64] ;  /* 0x0000000412167981 */ /* 0x000ee8000c1e1900 */
[----:B------:R-:W3:Y:S01]  /*03c0*/  LDG.E R21, desc[UR4][R20.64] ;  /* 0x0000000414157981 */ /* 0x000ee2000c1e1900 */
[----:B-1----:R-:W-:Y:S01]  /*03d0*/  IADD3 R23, PT, PT, R28, 0x1, RZ ;  /* 0x000000011c177810 */ /* 0x002fe20007ffe0ff */
[----:B---3--:R-:W-:-:S04]  /*03e0*/  FFMA R21, R22, R21, R25 ;  /* 0x0000001516157223 */ /* 0x008fc80000000019 */
[----:B------:R-:W-:-:S04]  /*03f0*/  IMAD.WIDE.U32 R22, R23, 0x4, R16 ;  /* 0x0000000417167825 */ /* 0x000fc800078e0010 */
[----:B--2---:R-:W-:Y:S01]  /*0400*/  IMAD.WIDE.U32 R24, R11, 0x4, R14 ;  /* 0x000000040b187825 */ /* 0x004fe200078e000e */
[----:B------:R1:W-:Y:S04]  /*0410*/  STG.E desc[UR4][R12.64], R21 ;  /* 0x000000150c007986 */ /* 0x0003e8000c101904 */
[----:B------:R-:W2:Y:S04]  /*0420*/  LDG.E R22, desc[UR4][R22.64] ;  /* 0x0000000416167981 */ /* 0x000ea8000c1e1900 */
[----:B------:R-:W2:Y:S01]  /*0430*/  LDG.E R24, desc[UR4][R24.64] ;  /* 0x0000000418187981 */ /* 0x000ea2000c1e1900 */
[----:B------:R-:W-:-:S05]  /*0440*/  IADD3 R19, PT, PT, R28, 0x2, RZ ;  /* 0x000000021c137810 */ /* 0x000fca0007ffe0ff */
[----:B------:R-:W-:-:S04]  /*0450*/  IMAD.WIDE.U32 R18, R19, 0x4, R16 ;  /* 0x0000000413127825 */ /* 0x000fc800078e0010 */
[----:B--2---:R-:W-:Y:S01]  /*0460*/  FFMA R23, R22, R24, R21 ;  /* 0x0000001816177223 */ /* 0x004fe20000000015 */
[----:B-1----:R-:W-:-:S04]  /*0470*/  IMAD.WIDE.U32 R20, R27, 0x4, R14 ;  /* 0x000000041b147825 */ /* 0x002fc800078e000e */
[----:B------:R1:W-:Y:S04]  /*0480*/  STG.E desc[UR4][R12.64], R23 ;  /* 0x000000170c007986 */ /* 0x0003e8000c101904 */
[----:B------:R-:W2:Y:S04]  /*0490*/  LDG.E R18, desc[UR4][R18.64] ;  /* 0x0000000412127981 */ /* 0x000ea8000c1e1900 */
[----:B------:R-:W2:Y:S01]  /*04a0*/  LDG.E R20, desc[UR4][R20.64] ;  /* 0x0000000414147981 */ /* 0x000ea2000c1e1900 */
[----:B------:R-:W-:Y:S01]  /*04b0*/  IADD3 R25, PT, PT, R28, 0x3, RZ ;  /* 0x000000031c197810 */ /* 0x000fe20007ffe0ff */
[----:B--2---:R-:W-:-:S04]  /*04c0*/  FFMA R19, R18, R20, R23 ;  /* 0x0000001412137223 */ /* 0x004fc80000000017 */
[----:B-1----:R-:W-:-:S04]  /*04d0*/  IMAD.WIDE.U32 R22, R25, 0x4, R16 ;  /* 0x0000000419167825 */ /* 0x002fc800078e0010 */
[--C-:B------:R-:W-:Y:S01]  /*04e0*/  IMAD.WIDE.U32 R24, R29, 0x4, R14.reuse ;  /* 0x000000041d187825 */ /* 0x100fe200078e000e */
[----:B------:R1:W-:Y:S04]  /*04f0*/  STG.E desc[UR4][R12.64], R19 ;  /* 0x000000130c007986 */ /* 0x0003e8000c101904 */
[----:B------:R-:W2:Y:S04]  /*0500*/  LDG.E R22, desc[UR4][R22.64] ;  /* 0x0000000416167981 */ /* 0x000ea8000c1e1900 */
[----:B------:R-:W2:Y:S01]  /*0510*/  LDG.E R24, desc[UR4][R24.64] ;  /* 0x0000000418187981 */ /* 0x000ea2000c1e1900 */
[----:B------:R-:W-:Y:S01]  /*0520*/  IADD3 R21, PT, PT, R28, 0x4, RZ ;  /* 0x000000041c157810 */ /* 0x000fe20007ffe0ff */
[----:B------:R-:W-:-:S04]  /*0530*/  IMAD.WIDE.U32 R14, R8, 0x4, R14 ;  /* 0x00000004080e7825 */ /* 0x000fc800078e000e */
[----:B------:R-:W-:-:S04]  /*0540*/  IMAD.WIDE.U32 R16, R21, 0x4, R16 ;  /* 0x0000000415107825 */ /* 0x000fc800078e0010 */
[----:B--2---:R-:W-:-:S05]  /*0550*/  FFMA R23, R22, R24, R19 ;  /* 0x0000001816177223 */ /* 0x004fca0000000013 */
[----:B------:R1:W-:Y:S04]  /*0560*/  STG.E desc[UR4][R12.64], R23 ;  /* 0x000000170c007986 */ /* 0x0003e8000c101904 */
[----:B------:R-:W2:Y:S04]  /*0570*/  LDG.E R16, desc[UR4][R16.64] ;  /* 0x0000000410107981 */ /* 0x000ea8000c1e1900 */
[----:B------:R-:W2:Y:S01]  /*0580*/  LDG.E R14, desc[UR4][R14.64] ;  /* 0x000000040e0e7981 */ /* 0x000ea2000c1e1900 */
[----:B------:R-:W-:-:S04]  /*0590*/  IADD3 R6, PT, PT, R6, 0x8, RZ ;  /* 0x0000000806067810 */ /* 0x000fc80007ffe0ff */
[----:B------:R-:W-:Y:S02]  /*05a0*/  ISETP.NE.AND P1, PT, R6, RZ, PT ;  /* 0x000000ff0600720c */ /* 0x000fe40003f25270 */
[----:B------:R-:W-:Y:S02]  /*05b0*/  IADD3 R28, PT, PT, R28, 0x8, RZ ;  /* 0x000000081c1c7810 */ /* 0x000fe40007ffe0ff */
[C---:B------:R-:W-:Y:S02]  /*05c0*/  LEA R26, R0.reuse, R26, 0x3 ;  /* 0x0000001a001a7211 */ /* 0x040fe400078e18ff */
[C---:B------:R-:W-:Y:S02]  /*05d0*/  LEA R9, R0.reuse, R9, 0x3 ;  /* 0x0000000900097211 */ /* 0x040fe400078e18ff */
[C---:B------:R-:W-:Y:S02]  /*05e0*/  LEA R7, R0.reuse, R7, 0x3 ;  /* 0x0000000700077211 */ /* 0x040fe400078e18ff */
[----:B------:R-:W-:-:S02]  /*05f0*/  LEA R11, R0, R11, 0x3 ;  /* 0x0000000b000b7211 */ /* 0x000fc400078e18ff */
[C---:B------:R-:W-:Y:S02]  /*0600*/  LEA R27, R0.reuse, R27, 0x3 ;  /* 0x0000001b001b7211 */ /* 0x040fe400078e18ff */
[C---:B------:R-:W-:Y:S02]  /*0610*/  LEA R29, R0.reuse, R29, 0x3 ;  /* 0x0000001d001d7211 */ /* 0x040fe400078e18ff */
[C---:B------:R-:W-:Y:S02]  /*0620*/  LEA R8, R0.reuse, R8, 0x3 ;  /* 0x0000000800087211 */ /* 0x040fe400078e18ff */
[----:B------:R-:W-:Y:S01]  /*0630*/  LEA R10, R0, R10, 0x3 ;  /* 0x0000000a000a7211 */ /* 0x000fe200078e18ff */
[----:B--2---:R-:W-:-:S05]  /*0640*/  FFMA R21, R16, R14, R23 ;  /* 0x0000000e10157223 */ /* 0x004fca0000000017 */
[----:B------:R1:W-:Y:S01]  /*0650*/  STG.E desc[UR4][R12.64], R21 ;  /* 0x000000150c007986 */ /* 0x0003e2000c101904 */
[----:B------:R-:W-:Y:S05]  /*0660*/  @P1 BRA `(.L_x_1) ;  /* 0xfffffff800ec1947 */ /* 0x000fea000383ffff */
.L_x_0:
[----:B------:R-:W-:Y:S05]  /*0670*/  @!P0 EXIT ;  /* 0x000000000000894d */ /* 0x000fea0003800000 */
[----:B------:R-:W-:Y:S02]  /*0680*/  ISETP.GE.U32.AND P0, PT, R2, 0x4, PT ;  /* 0x000000040200780c */ /* 0x000fe40003f06070 */
[----:B------:R-:W-:-:S04]  /*0690*/  LOP3.LUT R10, R0, 0x3, RZ, 0xc0, !PT ;  /* 0x00000003000a7812 */ /* 0x000fc800078ec0ff */
[----:B------:R-:W-:-:S07]  /*06a0*/  ISETP.NE.AND P1, PT, R10, RZ, PT ;  /* 0x000000ff0a00720c */ /* 0x000fce0003f25270 */
[----:B------:R-:W-:Y:S06]  /*06b0*/  @!P0 BRA `(.L_x_2) ;  /* 0x00000000008c8947 */ /* 0x000fec0003800000 */
[----:B------:R-:W2:Y:S01]  /*06c0*/  LDC.64 R8, c[0x0][0x380] ;  /* 0x0000e000ff087b82 */ /* 0x000ea20000000a00 */
[-C--:B------:R-:W-:Y:S02]  /*06d0*/  IMAD R11, R3, R0.reuse, R4 ;  /* 0x00000000030b7224 */ /* 0x080fe400078e0204 */
[----:B-1----:R-:W-:-:S05]  /*06e0*/  IMAD R19, R4, R0, R5 ;  /* 0x0000000004137224 */ /* 0x002fca00078e0205 */
[----:B------:R-:W1:Y:S01]  /*06f0*/  LDC.64 R6, c[0x0][0x388] ;  /* 0x0000e200ff067b82 */ /* 0x000e620000000a00 */
[----:B--2---:R-:W-:-:S06]  /*0700*/  IMAD.WIDE.U32 R14, R11, 0x4, R8 ;  /* 0x000000040b0e7825 */ /* 0x004fcc00078e0008 */
[----:B------:R-:W2:Y:S01]  /*0710*/  LDG.E R14, desc[UR4][R14.64] ;  /* 0x000000040e0e7981 */ /* 0x000ea2000c1e1900 */
[----:B-1----:R-:W-:-:S06]  /*0720*/  IMAD.WIDE.U32 R16, R19, 0x4, R6 ;  /* 0x0000000413107825 */ /* 0x002fcc00078e0006 */
[----:B------:R-:W2:Y:S01]  /*0730*/  LDG.E R16, desc[UR4][R16.64] ;  /* 0x0000000410107981 */ /* 0x000ea2000c1e1900 */
[----:B------:R-:W-:Y:S02]  /*0740*/  IADD3 R25, PT, PT, R11, 0x1, RZ ;  /* 0x000000010b197810 */ /* 0x000fe40007ffe0ff */
[----:B------:R-:W-:-:S03]  /*0750*/  IADD3 R27, PT, PT, R19, R0, RZ ;  /* 0x00000000131b7210 */ /* 0x000fc60007ffe0ff */
[----:B------:R-:W-:-:S04]  /*0760*/  IMAD.WIDE.U32 R18, R25, 0x4, R8 ;  /* 0x0000000419127825 */ /* 0x000fc800078e0008 */
[----:B--2--5:R-:W-:Y:S01]  /*0770*/  FFMA R23, R14, R16, R21 ;  /* 0x000000100e177223 */ /* 0x024fe20000000015 */
[----:B------:R-:W-:-:S04]  /*0780*/  IMAD.WIDE.U32 R20, R27, 0x4, R6 ;  /* 0x000000041b147825 */ /* 0x000fc800078e0006 */
[----:B------:R1:W-:Y:S04]  /*0790*/  STG.E desc[UR4][R12.64], R23 ;  /* 0x000000170c007986 */ /* 0x0003e8000c101904 */
[----:B------:R-:W2:Y:S04]  /*07a0*/  LDG.E R18, desc[UR4][R18.64] ;  /* 0x0000000412127981 */ /* 0x000ea8000c1e1900 */
[----:B------:R-:W2:Y:S01]  /*07b0*/  LDG.E R20, desc[UR4][R20.64] ;  /* 0x0000000414147981 */ /* 0x000ea2000c1e1900 */
[----:B------:R-:W-:Y:S02]  /*07c0*/  IADD3 R29, PT, PT, R11, 0x2, RZ ;  /* 0x000000020b1d7810 */ /* 0x000fe40007ffe0ff */
[----:B------:R-:W-:-:S03]  /*07d0*/  IADD3 R27, PT, PT, R27, R0, RZ ;  /* 0x000000001b1b7210 */ /* 0x000fc60007ffe0ff */
[----:B------:R-:W-:-:S04]  /*07e0*/  IMAD.WIDE.U32 R14, R29, 0x4, R8 ;  /* 0x000000041d0e7825 */ /* 0x000fc800078e0008 */
[----:B------:R-:W-:-:S04]  /*07f0*/  IMAD.WIDE.U32 R16, R27, 0x4, R6 ;  /* 0x000000041b107825 */ /* 0x000fc800078e0006 */
[----:B--2---:R-:W-:-:S05]  /*0800*/  FFMA R25, R18, R20, R23 ;  /* 0x0000001412197223 */ /* 0x004fca0000000017 */
[----:B------:R2:W-:Y:S04]  /*0810*/  STG.E desc[UR4][R12.64], R25 ;  /* 0x000000190c007986 */ /* 0x0005e8000c101904 */
[----:B------:R-:W3:Y:S04]  /*0820*/  LDG.E R14, desc[UR4][R14.64] ;  /* 0x000000040e0e7981 */ /* 0x000ee8000c1e1900 */
[----:B------:R-:W3:Y:S01]  /*0830*/  LDG.E R16, desc[UR4][R16.64] ;  /* 0x0000000410107981 */ /* 0x000ee2000c1e1900 */
[----:B-1----:R-:W-:Y:S02]  /*0840*/  IADD3 R23, PT, PT, R11, 0x3, RZ ;  /* 0x000000030b177810 */ /* 0x002fe40007ffe0ff */
[----:B------:R-:W-:-:S03]  /*0850*/  IADD3 R27, PT, PT, R27, R0, RZ ;  /* 0x000000001b1b7210 */ /* 0x000fc60007ffe0ff */
[----:B------:R-:W-:-:S04]  /*0860*/  IMAD.WIDE.U32 R8, R23, 0x4, R8 ;  /* 0x0000000417087825 */ /* 0x000fc800078e0008 */
[----:B------:R-:W-:-:S04]  /*0870*/  IMAD.WIDE.U32 R6, R27, 0x4, R6 ;  /* 0x000000041b067825 */ /* 0x000fc800078e0006 */
[----:B---3--:R-:W-:-:S05]  /*0880*/  FFMA R11, R14, R16, R25 ;  /* 0x000000100e0b7223 */ /* 0x008fca0000000019 */
[----:B------:R2:W-:Y:S04]  /*0890*/  STG.E desc[UR4][R12.64], R11 ;  /* 0x0000000b0c007986 */ /* 0x0005e8000c101904 */
[----:B------:R-:W3:Y:S04]  /*08a0*/  LDG.E R8, desc[UR4][R8.64] ;  /* 0x0000000408087981 */ /* 0x000ee8000c1e1900 */
[----:B------:R-:W3:Y:S01]  /*08b0*/  LDG.E R6, desc[UR4][R6.64] ;  /* 0x0000000406067981 */ /* 0x000ee2000c1e1900 */
[----:B------:R-:W-:Y:S01]  /*08c0*/  IADD3 R4, PT, PT, R4, 0x4, RZ ;  /* 0x0000000404047810 */ /* 0x000fe20007ffe0ff */
[----:B---3--:R-:W-:-:S05]  /*08d0*/  FFMA R21, R8, R6, R11 ;  /* 0x0000000608157223 */ /* 0x008fca000000000b */
[----:B------:R2:W-:Y:S02]  /*08e0*/  STG.E desc[UR4][R12.64], R21 ;  /* 0x000000150c007986 */ /* 0x0005e4000c101904 */
.L_x_2:
[----:B------:R-:W-:Y:S05]  /*08f0*/  @!P1 EXIT ;  /* 0x000000000000994d */ /* 0x000fea0003800000 */
[----:B------:R-:W-:Y:S02]  /*0900*/  ISETP.NE.AND P0, PT, R10, 0x1, PT ;  /* 0x000000010a00780c */ /* 0x000fe40003f05270 */
[----:B------:R-:W-:-:S04]  /*0910*/  LOP3.LUT R2, R0, 0x1, RZ, 0xc0, !PT ;  /* 0x0000000100027812 */ /* 0x000fc800078ec0ff */
[----:B------:R-:W-:-:S07]  /*0920*/  ISETP.NE.U32.AND P1, PT, R2, 0x1, PT ;  /* 0x000000010200780c */ /* 0x000fce0003f25070 */
        /* <DEDUP_REMOVED lines=12> */
[----:B------:R-:W-:-:S04]  /*09f0*/  IMAD.WIDE.U32 R6, R19, 0x4, R6 ;  /* 0x0000000413067825 */ /* 0x000fc800078e0006 */
[----:B--2--5:R-:W-:-:S05]  /*0a00*/  FFMA R17, R10, R14, R21 ;  /* 0x0000000e0a117223 */ /* 0x024fca0000000015 */
[----:B------:R3:W-:Y:S04]  /*0a10*/  STG.E desc[UR4][R12.64], R17 ;  /* 0x000000110c007986 */ /* 0x0007e8000c101904 */
[----:B------:R-:W2:Y:S04]  /*0a20*/  LDG.E R8, desc[UR4][R8.64] ;  /* 0x0000000408087981 */ /* 0x000ea8000c1e1900 */
[----:B------:R-:W2:Y:S01]  /*0a30*/  LDG.E R6, desc[UR4][R6.64] ;  /* 0x0000000406067981 */ /* 0x000ea2000c1e1900 */
[----:B------:R-:W-:Y:S01]  /*0a40*/  IADD3 R4, PT, PT, R4, 0x2, RZ ;  /* 0x0000000204047810 */ /* 0x000fe20007ffe0ff */
[----:B--2---:R-:W-:-:S05]  /*0a50*/  FFMA R21, R8, R6, R17 ;  /* 0x0000000608157223 */ /* 0x004fca0000000011 */
[----:B------:R3:W-:Y:S02]  /*0a60*/  STG.E desc[UR4][R12.64], R21 ;  /* 0x000000150c007986 */ /* 0x0007e4000c101904 */
.L_x_3:
[----:B------:R-:W-:Y:S05]  /*0a70*/  @P1 EXIT ;  /* 0x000000000000194d */ /* 0x000fea0003800000 */
[----:B------:R-:W4:Y:S01]  /*0a80*/  LDC.64 R6, c[0x0][0x380] ;  /* 0x0000e000ff067b82 */ /* 0x000f220000000a00 */
[-C--:B------:R-:W-:Y:S02]  /*0a90*/  IMAD R3, R3, R0.reuse, R4 ;  /* 0x0000000003037224 */ /* 0x080fe400078e0204 */
[----:B------:R-:W-:-:S05]  /*0aa0*/  IMAD R5, R4, R0, R5 ;  /* 0x0000000004057224 */ /* 0x000fca00078e0205 */
[----:B------:R-:W0:Y:S01]  /*0ab0*/  LDC.64 R8, c[0x0][0x388] ;  /* 0x0000e200ff087b82 */ /* 0x000e220000000a00 */
[----:B----4-:R-:W-:-:S06]  /*0ac0*/  IMAD.WIDE.U32 R2, R3, 0x4, R6 ;  /* 0x0000000403027825 */ /* 0x010fcc00078e0006 */
[----:B------:R-:W1:Y:S01]  /*0ad0*/  LDG.E R2, desc[UR4][R2.64] ;  /* 0x0000000402027981 */ /* 0x000e62000c1e1900 */
[----:B0-----:R-:W-:-:S06]  /*0ae0*/  IMAD.WIDE.U32 R4, R5, 0x4, R8 ;  /* 0x0000000405047825 */ /* 0x001fcc00078e0008 */
[----:B------:R-:W1:Y:S02]  /*0af0*/  LDG.E R4, desc[UR4][R4.64] ;  /* 0x0000000404047981 */ /* 0x000e64000c1e1900 */
[----:B-123-5:R-:W-:-:S05]  /*0b00*/  FFMA R21, R2, R4, R21 ;  /* 0x0000000402157223 */ /* 0x02efca0000000015 */
[----:B------:R-:W-:Y:S01]  /*0b10*/  STG.E desc[UR4][R12.64], R21 ;  /* 0x000000150c007986 */ /* 0x000fe2000c101904 */
[----:B------:R-:W-:Y:S05]  /*0b20*/  EXIT ;  /* 0x000000000000794d */ /* 0x000fea0003800000 */
.L_x_4:
[----:B------:R-:W-:-:S00]  /*0b30*/  BRA `(.L_x_4) ;  /* 0xfffffffc00fc7947 */ /* 0x000fc0000383ffff */
[----:B------:R-:W-:-:S00]  /*0b40*/  NOP ;  /* 0x0000000000007918 */ /* 0x000fc00000000000 */
        /* <DEDUP_REMOVED lines=11> */
.L_x_5:


//--------------------- .nv.shared.reserved.0     --------------------------
	.section	.nv.shared.reserved.0,"aw",@nobits
	.weak		__nv_reservedSMEM_offset_0_alias
	.size		__nv_reservedSMEM_offset_0_alias, 0, 64
	.other		__nv_reservedSMEM_offset_0_alias,@"STO_CUDA_RESERVED_SHARED STV_DEFAULT"
__nv_reservedSMEM_offset_0_alias:
	.zero		0
	.zero		64


//--------------------- .nv.constant0._Z14multiplicationPfS_S_i --------------------------
	.section	.nv.constant0._Z14multiplicationPfS_S_i,"a",@progbits
	.sectionflags	@""
	.align	4
.nv.constant0._Z14multiplicationPfS_S_i:
	.zero		924


//--------------------- SYMBOLS --------------------------

	.type		.nv.reservedSmem.offset0,@object
	.size		.nv.reservedSmem.offset0,0x4
